//
// Generated by NVIDIA NVVM Compiler
//
// Compiler Build ID: CL-36424714
// Cuda compilation tools, release 13.0, V13.0.88
// Based on NVVM 20.0.0
//

.version 9.0
.target sm_100
.address_size 64

	// .globl	_Z27workEfficient_inclusiveScanPjS_jS_
// _ZZ27workEfficient_inclusiveScanPjS_jS_E6shared has been demoted
.extern .shared .align 16 .b8 temp[];

.visible .entry _Z27workEfficient_inclusiveScanPjS_jS_(
	.param .u64 .ptr .align 1 _Z27workEfficient_inclusiveScanPjS_jS__param_0,
	.param .u64 .ptr .align 1 _Z27workEfficient_inclusiveScanPjS_jS__param_1,
	.param .u32 _Z27workEfficient_inclusiveScanPjS_jS__param_2,
	.param .u64 .ptr .align 1 _Z27workEfficient_inclusiveScanPjS_jS__param_3
)
{
	.reg .pred 	%p<10>;
	.reg .b32 	%r<50>;
	.reg .b64 	%rd<13>;
	// demoted variable
	.shared .align 4 .b8 _ZZ27workEfficient_inclusiveScanPjS_jS_E6shared[32768];
	ld.param.u64 	%rd1, [_Z27workEfficient_inclusiveScanPjS_jS__param_0];
	ld.param.u64 	%rd2, [_Z27workEfficient_inclusiveScanPjS_jS__param_1];
	ld.param.u32 	%r17, [_Z27workEfficient_inclusiveScanPjS_jS__param_2];
	ld.param.u64 	%rd3, [_Z27workEfficient_inclusiveScanPjS_jS__param_3];
	mov.u32 	%r1, %tid.x;
	mov.u32 	%r2, %ctaid.x;
	mov.u32 	%r3, %ntid.x;
	mad.lo.s32 	%r4, %r2, %r3, %r1;
	setp.ge.u32 	%p1, %r4, %r17;
	mov.b32 	%r47, 0;
	@%p1 bra 	$L__BB0_2;
	cvta.to.global.u64 	%rd4, %rd1;
	mul.wide.s32 	%rd5, %r4, 4;
	add.s64 	%rd6, %rd4, %rd5;
	ld.global.u32 	%r47, [%rd6];
$L__BB0_2:
	shl.b32 	%r19, %r1, 2;
	mov.u32 	%r20, _ZZ27workEfficient_inclusiveScanPjS_jS_E6shared;
	add.s32 	%r7, %r20, %r19;
	st.shared.u32 	[%r7], %r47;
	bar.sync 	0;
	setp.lt.u32 	%p2, %r3, 2;
	@%p2 bra 	$L__BB0_7;
	shl.b32 	%r22, %r1, 1;
	add.s32 	%r8, %r22, 2;
	mov.b32 	%r48, 1;
$L__BB0_4:
	mul.lo.s32 	%r10, %r48, %r8;
	add.s32 	%r23, %r10, -1;
	setp.ge.u32 	%p3, %r23, %r3;
	@%p3 bra 	$L__BB0_6;
	sub.s32 	%r24, %r10, %r48;
	shl.b32 	%r25, %r24, 2;
	add.s32 	%r27, %r20, %r25;
	ld.shared.u32 	%r28, [%r27+-4];
	shl.b32 	%r29, %r48, 2;
	add.s32 	%r30, %r27, %r29;
	ld.shared.u32 	%r31, [%r30+-4];
	add.s32 	%r32, %r31, %r28;
	st.shared.u32 	[%r30+-4], %r32;
$L__BB0_6:
	bar.sync 	0;
	shl.b32 	%r48, %r48, 1;
	setp.lt.u32 	%p4, %r48, %r3;
	@%p4 bra 	$L__BB0_4;
$L__BB0_7:
	setp.lt.u32 	%p5, %r3, 4;
	@%p5 bra 	$L__BB0_12;
	shr.u32 	%r49, %r3, 2;
	shl.b32 	%r33, %r1, 1;
	add.s32 	%r13, %r33, 2;
$L__BB0_9:
	mul.lo.s32 	%r15, %r13, %r49;
	add.s32 	%r34, %r15, %r49;
	add.s32 	%r35, %r34, -1;
	setp.ge.u32 	%p6, %r35, %r3;
	@%p6 bra 	$L__BB0_11;
	shl.b32 	%r36, %r15, 2;
	add.s32 	%r38, %r20, %r36;
	ld.shared.u32 	%r39, [%r38+-4];
	shl.b32 	%r40, %r49, 2;
	add.s32 	%r41, %r38, %r40;
	ld.shared.u32 	%r42, [%r41+-4];
	add.s32 	%r43, %r42, %r39;
	st.shared.u32 	[%r41+-4], %r43;
$L__BB0_11:
	bar.sync 	0;
	shr.u32 	%r16, %r49, 1;
	setp.gt.u32 	%p7, %r49, 1;
	mov.u32 	%r49, %r16;
	@%p7 bra 	$L__BB0_9;
$L__BB0_12:
	setp.ge.u32 	%p8, %r4, %r17;
	@%p8 bra 	$L__BB0_14;
	ld.shared.u32 	%r44, [%r7];
	cvta.to.global.u64 	%rd7, %rd2;
	mul.wide.s32 	%rd8, %r4, 4;
	add.s64 	%rd9, %rd7, %rd8;
	st.global.u32 	[%rd9], %r44;
$L__BB0_14:
	add.s32 	%r45, %r3, -1;
	setp.ne.s32 	%p9, %r1, %r45;
	@%p9 bra 	$L__BB0_16;
	ld.shared.u32 	%r46, [%r7];
	cvta.to.global.u64 	%rd10, %rd3;
	mul.wide.u32 	%rd11, %r2, 4;
	add.s64 	%rd12, %rd10, %rd11;
	st.global.u32 	[%rd12], %r46;
$L__BB0_16:
	ret;

}
	// .globl	_Z13scanBlockSumsPji
.visible .entry _Z13scanBlockSumsPji(
	.param .u64 .ptr .align 1 _Z13scanBlockSumsPji_param_0,
	.param .u32 _Z13scanBlockSumsPji_param_1
)
{
	.reg .pred 	%p<10>;
	.reg .b32 	%r<47>;
	.reg .b64 	%rd<5>;

	ld.param.u64 	%rd2, [_Z13scanBlockSumsPji_param_0];
	ld.param.u32 	%r13, [_Z13scanBlockSumsPji_param_1];
	cvta.to.global.u64 	%rd3, %rd2;
	mov.u32 	%r1, %tid.x;
	setp.ge.s32 	%p1, %r1, %r13;
	mul.wide.u32 	%rd4, %r1, 4;
	add.s64 	%rd1, %rd3, %rd4;
	shl.b32 	%r14, %r1, 2;
	mov.u32 	%r15, temp;
	add.s32 	%r2, %r15, %r14;
	@%p1 bra 	$L__BB1_2;
	ld.global.u32 	%r17, [%rd1];
	st.shared.u32 	[%r2], %r17;
	bra.uni 	$L__BB1_3;
$L__BB1_2:
	mov.b32 	%r16, 0;
	st.shared.u32 	[%r2], %r16;
$L__BB1_3:
	bar.sync 	0;
	setp.lt.u32 	%p2, %r13, 2;
	@%p2 bra 	$L__BB1_8;
	shl.b32 	%r19, %r1, 1;
	add.s32 	%r3, %r19, 2;
	mov.b32 	%r45, 1;
$L__BB1_5:
	mul.lo.s32 	%r5, %r45, %r3;
	add.s32 	%r20, %r5, -1;
	setp.ge.s32 	%p3, %r20, %r13;
	@%p3 bra 	$L__BB1_7;
	sub.s32 	%r21, %r5, %r45;
	shl.b32 	%r22, %r21, 2;
	add.s32 	%r24, %r15, %r22;
	ld.shared.u32 	%r25, [%r24+-4];
	shl.b32 	%r26, %r45, 2;
	add.s32 	%r27, %r24, %r26;
	ld.shared.u32 	%r28, [%r27+-4];
	add.s32 	%r29, %r28, %r25;
	st.shared.u32 	[%r27+-4], %r29;
$L__BB1_7:
	bar.sync 	0;
	shl.b32 	%r45, %r45, 1;
	setp.lt.u32 	%p4, %r45, %r13;
	@%p4 bra 	$L__BB1_5;
$L__BB1_8:
	add.s32 	%r7, %r13, -1;
	setp.ne.s32 	%p5, %r1, %r7;
	@%p5 bra 	$L__BB1_10;
	mov.b32 	%r30, 0;
	st.shared.u32 	[%r2], %r30;
$L__BB1_10:
	bar.sync 	0;
	clz.b32 	%r31, %r7;
	mov.b32 	%r32, -2147483648;
	shr.u32 	%r46, %r32, %r31;
	setp.lt.s32 	%p6, %r46, 1;
	@%p6 bra 	$L__BB1_15;
	shl.b32 	%r33, %r1, 1;
	add.s32 	%r9, %r33, 2;
$L__BB1_12:
	mul.lo.s32 	%r11, %r46, %r9;
	add.s32 	%r34, %r11, %r46;
	add.s32 	%r35, %r34, -1;
	setp.ge.s32 	%p7, %r35, %r13;
	@%p7 bra 	$L__BB1_14;
	shl.b32 	%r36, %r11, 2;
	add.s32 	%r38, %r15, %r36;
	ld.shared.u32 	%r39, [%r38+-4];
	shl.b32 	%r40, %r46, 2;
	add.s32 	%r41, %r38, %r40;
	ld.shared.u32 	%r42, [%r41+-4];
	add.s32 	%r43, %r42, %r39;
	st.shared.u32 	[%r41+-4], %r43;
$L__BB1_14:
	bar.sync 	0;
	shr.u32 	%r12, %r46, 1;
	setp.gt.u32 	%p8, %r46, 1;
	mov.u32 	%r46, %r12;
	@%p8 bra 	$L__BB1_12;
$L__BB1_15:
	setp.ge.s32 	%p9, %r1, %r13;
	bar.sync 	0;
	@%p9 bra 	$L__BB1_17;
	ld.shared.u32 	%r44, [%r2];
	st.global.u32 	[%rd1], %r44;
$L__BB1_17:
	ret;

}
	// .globl	_Z20addBlockSumsToOutputPjS_ji
.visible .entry _Z20addBlockSumsToOutputPjS_ji(
	.param .u64 .ptr .align 1 _Z20addBlockSumsToOutputPjS_ji_param_0,
	.param .u64 .ptr .align 1 _Z20addBlockSumsToOutputPjS_ji_param_1,
	.param .u32 _Z20addBlockSumsToOutputPjS_ji_param_2,
	.param .u32 _Z20addBlockSumsToOutputPjS_ji_param_3
)
{
	.reg .pred 	%p<4>;
	.reg .b32 	%r<10>;
	.reg .b64 	%rd<9>;

	ld.param.u64 	%rd1, [_Z20addBlockSumsToOutputPjS_ji_param_0];
	ld.param.u64 	%rd2, [_Z20addBlockSumsToOutputPjS_ji_param_1];
	ld.param.u32 	%r3, [_Z20addBlockSumsToOutputPjS_ji_param_2];
	mov.u32 	%r1, %ctaid.x;
	mov.u32 	%r4, %ntid.x;
	mov.u32 	%r5, %tid.x;
	mad.lo.s32 	%r2, %r1, %r4, %r5;
	setp.ge.u32 	%p1, %r2, %r3;
	setp.eq.s32 	%p2, %r1, 0;
	or.pred  	%p3, %p2, %p1;
	@%p3 bra 	$L__BB2_2;
	cvta.to.global.u64 	%rd3, %rd2;
	cvta.to.global.u64 	%rd4, %rd1;
	add.s32 	%r6, %r1, -1;
	mul.wide.u32 	%rd5, %r6, 4;
	add.s64 	%rd6, %rd3, %rd5;
	ld.global.u32 	%r7, [%rd6];
	mul.wide.s32 	%rd7, %r2, 4;
	add.s64 	%rd8, %rd4, %rd7;
	ld.global.u32 	%r8, [%rd8];
	add.s32 	%r9, %r8, %r7;
	st.global.u32 	[%rd8], %r9;
$L__BB2_2:
	ret;

}


// ===== COMPILED SASS (sm_100) =====

	.target	sm_100

	.elftype	@"ET_EXEC"


//--------------------- .note.nv.tkinfo           --------------------------
	.section	.note.nv.tkinfo,"",@"SHT_NOTE"
	.sectionflags	@"SHF_NOTE_NV_TKINFO"
	.tkinfo
        /*0018*/ 	.word	0x00000002
        /*0030*/ 	.string	""
        /*0030*/ 	.string	"ptxas"
        /*0030*/ 	.string	"Cuda compilation tools, release 13.0, V13.0.88"
        /*0030*/ 	.string	"Build cuda_13.0.r13.0/compiler.36424714_0"
        /*0030*/ 	.string	"-arch sm_100 -m 64 "



//--------------------- .note.nv.cuinfo           --------------------------
	.section	.note.nv.cuinfo,"",@"SHT_NOTE"
	.sectionflags	@"SHF_NOTE_NV_CUINFO"
        /*0018*/ 	.short	0x0002
        /*001a*/ 	.short	0x0064
        /*001c*/ 	.short	0x0082
	.zero		2


//--------------------- .nv.info                  --------------------------
	.section	.nv.info,"",@"SHT_CUDA_INFO"
	.align	4


	//----- nvinfo : EIATTR_REGCOUNT
	.align		4
        /*0000*/ 	.byte	0x04, 0x2f
        /*0002*/ 	.short	(.L_1 - .L_0)
	.align		4
.L_0:
        /*0004*/ 	.word	index@(_Z27workEfficient_inclusiveScanPjS_jS_)
        /*0008*/ 	.word	0x0000000d


	//----- nvinfo : EIATTR_FRAME_SIZE
	.align		4
.L_1:
        /*000c*/ 	.byte	0x04, 0x11
        /*000e*/ 	.short	(.L_3 - .L_2)
	.align		4
.L_2:
        /*0010*/ 	.word	index@(_Z27workEfficient_inclusiveScanPjS_jS_)
        /*0014*/ 	.word	0x00000000


	//----- nvinfo : EIATTR_REGCOUNT
	.align		4
.L_3:
        /*0018*/ 	.byte	0x04, 0x2f
        /*001a*/ 	.short	(.L_5 - .L_4)
	.align		4
.L_4:
        /*001c*/ 	.word	index@(_Z13scanBlockSumsPji)
        /*0020*/ 	.word	0x0000000e


	//----- nvinfo : EIATTR_FRAME_SIZE
	.align		4
.L_5:
        /*0024*/ 	.byte	0x04, 0x11
        /*0026*/ 	.short	(.L_7 - .L_6)
	.align		4
.L_6:
        /*0028*/ 	.word	index@(_Z13scanBlockSumsPji)
        /*002c*/ 	.word	0x00000000


	//----- nvinfo : EIATTR_REGCOUNT
	.align		4
.L_7:
        /*0030*/ 	.byte	0x04, 0x2f
        /*0032*/ 	.short	(.L_9 - .L_8)
	.align		4
.L_8:
        /*0034*/ 	.word	index@(_Z20addBlockSumsToOutputPjS_ji)
        /*0038*/ 	.word	0x0000000c


	//----- nvinfo : EIATTR_FRAME_SIZE
	.align		4
.L_9:
        /*003c*/ 	.byte	0x04, 0x11
        /*003e*/ 	.short	(.L_11 - .L_10)
	.align		4
.L_10:
        /*0040*/ 	.word	index@(_Z20addBlockSumsToOutputPjS_ji)
        /*0044*/ 	.word	0x00000000


	//----- nvinfo : EIATTR_MIN_STACK_SIZE
	.align		4
.L_11:
        /*0048*/ 	.byte	0x04, 0x12
        /*004a*/ 	.short	(.L_13 - .L_12)
	.align		4
.L_12:
        /*004c*/ 	.word	index@(_Z20addBlockSumsToOutputPjS_ji)
        /*0050*/ 	.word	0x00000000


	//----- nvinfo : EIATTR_MIN_STACK_SIZE
	.align		4
.L_13:
        /*0054*/ 	.byte	0x04, 0x12
        /*0056*/ 	.short	(.L_15 - .L_14)
	.align		4
.L_14:
        /*0058*/ 	.word	index@(_Z13scanBlockSumsPji)
        /*005c*/ 	.word	0x00000000


	//----- nvinfo : EIATTR_MIN_STACK_SIZE
	.align		4
.L_15:
        /*0060*/ 	.byte	0x04, 0x12
        /*0062*/ 	.short	(.L_17 - .L_16)
	.align		4
.L_16:
        /*0064*/ 	.word	index@(_Z27workEfficient_inclusiveScanPjS_jS_)
        /*0068*/ 	.word	0x00000000
.L_17:


//--------------------- .nv.compat                --------------------------
	.section	.nv.compat,"",@"SHT_CUDA_COMPAT_INFO"
	.align	4
        /*0000*/ 	.byte	0x02, 0x09, 0x00, 0x00, 0x02, 0x02, 0x01, 0x00, 0x02, 0x05, 0x05, 0x00, 0x03, 0x07, 0x01, 0x01
        /*0010*/ 	.byte	0x02, 0x03, 0x00, 0x00, 0x02, 0x06, 0x01, 0x00, 0x04, 0x0b, 0x08, 0x00, 0x09, 0x00, 0x00, 0x00
        /*0020*/ 	.byte	0x00, 0x00, 0x00, 0x00


//--------------------- .nv.info._Z20addBlockSumsToOutputPjS_ji --------------------------
	.section	.nv.info._Z20addBlockSumsToOutputPjS_ji,"",@"SHT_CUDA_INFO"
	.sectionflags	@""
	.align	4


	//----- nvinfo : EIATTR_CUDA_API_VERSION
	.align		4
        /*0000*/ 	.byte	0x04, 0x37
        /*0002*/ 	.short	(.L_19 - .L_18)
.L_18:
        /*0004*/ 	.word	0x00000082


	//----- nvinfo : EIATTR_KPARAM_INFO
	.align		4
.L_19:
        /*0008*/ 	.byte	0x04, 0x17
        /*000a*/ 	.short	(.L_21 - .L_20)
.L_20:
        /*000c*/ 	.word	0x00000000
        /*0010*/ 	.short	0x0003
        /*0012*/ 	.short	0x0014
        /*0014*/ 	.byte	0x00, 0xf0, 0x11, 0x00


	//----- nvinfo : EIATTR_KPARAM_INFO
	.align		4
.L_21:
        /*0018*/ 	.byte	0x04, 0x17
        /*001a*/ 	.short	(.L_23 - .L_22)
.L_22:
        /*001c*/ 	.word	0x00000000
        /*0020*/ 	.short	0x0002
        /*0022*/ 	.short	0x0010
        /*0024*/ 	.byte	0x00, 0xf0, 0x11, 0x00


	//----- nvinfo : EIATTR_KPARAM_INFO
	.align		4
.L_23:
        /*0028*/ 	.byte	0x04, 0x17
        /*002a*/ 	.short	(.L_25 - .L_24)
.L_24:
        /*002c*/ 	.word	0x00000000
        /*0030*/ 	.short	0x0001
        /*0032*/ 	.short	0x0008
        /*0034*/ 	.byte	0x00, 0xf5, 0x21, 0x00


	//----- nvinfo : EIATTR_KPARAM_INFO
	.align		4
.L_25:
        /*0038*/ 	.byte	0x04, 0x17
        /*003a*/ 	.short	(.L_27 - .L_26)
.L_26:
        /*003c*/ 	.word	0x00000000
        /*0040*/ 	.short	0x0000
        /*0042*/ 	.short	0x0000
        /*0044*/ 	.byte	0x00, 0xf5, 0x21, 0x00


	//----- nvinfo : EIATTR_SPARSE_MMA_MASK
	.align		4
.L_27:
        /*0048*/ 	.byte	0x03, 0x50
        /*004a*/ 	.short	0x0000


	//----- nvinfo : EIATTR_MAXREG_COUNT
	.align		4
        /*004c*/ 	.byte	0x03, 0x1b
        /*004e*/ 	.short	0x00ff


	//----- nvinfo : EIATTR_MERCURY_ISA_VERSION
	.align		4
        /*0050*/ 	.byte	0x03, 0x5f
        /*0052*/ 	.short	0x0101


	//----- nvinfo : EIATTR_VRC_CTA_INIT_COUNT
	.align		4
        /*0054*/ 	.byte	0x02, 0x4a
	.zero		1
	.zero		1


	//----- nvinfo : EIATTR_EXIT_INSTR_OFFSETS
	.align		4
        /*0058*/ 	.byte	0x04, 0x1c
        /*005a*/ 	.short	(.L_29 - .L_28)


	//   ....[0]....
.L_28:
        /*005c*/ 	.word	0x00000080


	//   ....[1]....
        /*0060*/ 	.word	0x00000130


	//----- nvinfo : EIATTR_CBANK_PARAM_SIZE
	.align		4
.L_29:
        /*0064*/ 	.byte	0x03, 0x19
        /*0066*/ 	.short	0x0018


	//----- nvinfo : EIATTR_PARAM_CBANK
	.align		4
        /*0068*/ 	.byte	0x04, 0x0a
        /*006a*/ 	.short	(.L_31 - .L_30)
	.align		4
.L_30:
        /*006c*/ 	.word	index@(.nv.constant0._Z20addBlockSumsToOutputPjS_ji)
        /*0070*/ 	.short	0x0380
        /*0072*/ 	.short	0x0018


	//----- nvinfo : EIATTR_SW_WAR
	.align		4
.L_31:
        /*0074*/ 	.byte	0x04, 0x36
        /*0076*/ 	.short	(.L_33 - .L_32)
.L_32:
        /*0078*/ 	.word	0x00000008
.L_33:


//--------------------- .nv.info._Z13scanBlockSumsPji --------------------------
	.section	.nv.info._Z13scanBlockSumsPji,"",@"SHT_CUDA_INFO"
	.sectionflags	@""
	.align	4


	//----- nvinfo : EIATTR_CUDA_API_VERSION
	.align		4
        /*0000*/ 	.byte	0x04, 0x37
        /*0002*/ 	.short	(.L_35 - .L_34)
.L_34:
        /*0004*/ 	.word	0x00000082


	//----- nvinfo : EIATTR_KPARAM_INFO
	.align		4
.L_35:
        /*0008*/ 	.byte	0x04, 0x17
        /*000a*/ 	.short	(.L_37 - .L_36)
.L_36:
        /*000c*/ 	.word	0x00000000
        /*0010*/ 	.short	0x0001
        /*0012*/ 	.short	0x0008
        /*0014*/ 	.byte	0x00, 0xf0, 0x11, 0x00


	//----- nvinfo : EIATTR_KPARAM_INFO
	.align		4
.L_37:
        /*0018*/ 	.byte	0x04, 0x17
        /*001a*/ 	.short	(.L_39 - .L_38)
.L_38:
        /*001c*/ 	.word	0x00000000
        /*0020*/ 	.short	0x0000
        /*0022*/ 	.short	0x0000
        /*0024*/ 	.byte	0x00, 0xf5, 0x21, 0x00


	//----- nvinfo : EIATTR_SPARSE_MMA_MASK
	.align		4
.L_39:
        /*0028*/ 	.byte	0x03, 0x50
        /*002a*/ 	.short	0x0000


	//----- nvinfo : EIATTR_MAXREG_COUNT
	.align		4
        /*002c*/ 	.byte	0x03, 0x1b
        /*002e*/ 	.short	0x00ff


	//----- nvinfo : EIATTR_NUM_BARRIERS
	.align		4
        /*0030*/ 	.byte	0x02, 0x4c
        /*0032*/ 	.byte	0x01
	.zero		1


	//----- nvinfo : EIATTR_MERCURY_ISA_VERSION
	.align		4
        /*0034*/ 	.byte	0x03, 0x5f
        /*0036*/ 	.short	0x0101


	//----- nvinfo : EIATTR_VRC_CTA_INIT_COUNT
	.align		4
        /*0038*/ 	.byte	0x02, 0x4a
	.zero		1
	.zero		1


	//----- nvinfo : EIATTR_EXIT_INSTR_OFFSETS
	.align		4
        /*003c*/ 	.byte	0x04, 0x1c
        /*003e*/ 	.short	(.L_41 - .L_40)


	//   ....[0]....
.L_40:
        /*0040*/ 	.word	0x00000400


	//   ....[1]....
        /*0044*/ 	.word	0x00000430


	//----- nvinfo : EIATTR_CBANK_PARAM_SIZE
	.align		4
.L_41:
        /*0048*/ 	.byte	0x03, 0x19
        /*004a*/ 	.short	0x000c


	//----- nvinfo : EIATTR_PARAM_CBANK
	.align		4
        /*004c*/ 	.byte	0x04, 0x0a
        /*004e*/ 	.short	(.L_43 - .L_42)
	.align		4
.L_42:
        /*0050*/ 	.word	index@(.nv.constant0._Z13scanBlockSumsPji)
        /*0054*/ 	.short	0x0380
        /*0056*/ 	.short	0x000c


	//----- nvinfo : EIATTR_SW_WAR
	.align		4
.L_43:
        /*0058*/ 	.byte	0x04, 0x36
        /*005a*/ 	.short	(.L_45 - .L_44)
.L_44:
        /*005c*/ 	.word	0x00000008
.L_45:


//--------------------- .nv.info._Z27workEfficient_inclusiveScanPjS_jS_ --------------------------
	.section	.nv.info._Z27workEfficient_inclusiveScanPjS_jS_,"",@"SHT_CUDA_INFO"
	.sectionflags	@""
	.align	4


	//----- nvinfo : EIATTR_CUDA_API_VERSION
	.align		4
        /*0000*/ 	.byte	0x04, 0x37
        /*0002*/ 	.short	(.L_47 - .L_46)
.L_46:
        /*0004*/ 	.word	0x00000082


	//----- nvinfo : EIATTR_KPARAM_INFO
	.align		4
.L_47:
        /*0008*/ 	.byte	0x04, 0x17
        /*000a*/ 	.short	(.L_49 - .L_48)
.L_48:
        /*000c*/ 	.word	0x00000000
        /*0010*/ 	.short	0x0003
        /*0012*/ 	.short	0x0018
        /*0014*/ 	.byte	0x00, 0xf5, 0x21, 0x00


	//----- nvinfo : EIATTR_KPARAM_INFO
	.align		4
.L_49:
        /*0018*/ 	.byte	0x04, 0x17
        /*001a*/ 	.short	(.L_51 - .L_50)
.L_50:
        /*001c*/ 	.word	0x00000000
        /*0020*/ 	.short	0x0002
        /*0022*/ 	.short	0x0010
        /*0024*/ 	.byte	0x00, 0xf0, 0x11, 0x00


	//----- nvinfo : EIATTR_KPARAM_INFO
	.align		4
.L_51:
        /*0028*/ 	.byte	0x04, 0x17
        /*002a*/ 	.short	(.L_53 - .L_52)
.L_52:
        /*002c*/ 	.word	0x00000000
        /*0030*/ 	.short	0x0001
        /*0032*/ 	.short	0x0008
        /*0034*/ 	.byte	0x00, 0xf5, 0x21, 0x00


	//----- nvinfo : EIATTR_KPARAM_INFO
	.align		4
.L_53:
        /*0038*/ 	.byte	0x04, 0x17
        /*003a*/ 	.short	(.L_55 - .L_54)
.L_54:
        /*003c*/ 	.word	0x00000000
        /*0040*/ 	.short	0x0000
        /*0042*/ 	.short	0x0000
        /*0044*/ 	.byte	0x00, 0xf5, 0x21, 0x00


	//----- nvinfo : EIATTR_SPARSE_MMA_MASK
	.align		4
.L_55:
        /*0048*/ 	.byte	0x03, 0x50
        /*004a*/ 	.short	0x0000


	//----- nvinfo : EIATTR_MAXREG_COUNT
	.align		4
        /*004c*/ 	.byte	0x03, 0x1b
        /*004e*/ 	.short	0x00ff


	//----- nvinfo : EIATTR_NUM_BARRIERS
	.align		4
        /*0050*/ 	.byte	0x02, 0x4c
        /*0052*/ 	.byte	0x01
	.zero		1


	//----- nvinfo : EIATTR_MERCURY_ISA_VERSION
	.align		4
        /*0054*/ 	.byte	0x03, 0x5f
        /*0056*/ 	.short	0x0101


	//----- nvinfo : EIATTR_VRC_CTA_INIT_COUNT
	.align		4
        /*0058*/ 	.byte	0x02, 0x4a
	.zero		1
	.zero		1


	//----- nvinfo : EIATTR_EXIT_INSTR_OFFSETS
	.align		4
        /*005c*/ 	.byte	0x04, 0x1c
        /*005e*/ 	.short	(.L_57 - .L_56)


	//   ....[0]....
.L_56:
        /*0060*/ 	.word	0x000003e0


	//   ....[1]....
        /*0064*/ 	.word	0x00000430


	//----- nvinfo : EIATTR_CBANK_PARAM_SIZE
	.align		4
.L_57:
        /*0068*/ 	.byte	0x03, 0x19
        /*006a*/ 	.short	0x0020


	//----- nvinfo : EIATTR_PARAM_CBANK
	.align		4
        /*006c*/ 	.byte	0x04, 0x0a
        /*006e*/ 	.short	(.L_59 - .L_58)
	.align		4
.L_58:
        /*0070*/ 	.word	index@(.nv.constant0._Z27workEfficient_inclusiveScanPjS_jS_)
        /*0074*/ 	.short	0x0380
        /*0076*/ 	.short	0x0020


	//----- nvinfo : EIATTR_SW_WAR
	.align		4
.L_59:
        /*0078*/ 	.byte	0x04, 0x36
        /*007a*/ 	.short	(.L_61 - .L_60)
.L_60:
        /*007c*/ 	.word	0x00000008
.L_61:


//--------------------- .nv.callgraph             --------------------------
	.section	.nv.callgraph,"",@"SHT_CUDA_CALLGRAPH"
	.align	4
	.sectionentsize	8
	.align		4
        /*0000*/ 	.word	0x00000000
	.align		4
        /*0004*/ 	.word	0xffffffff
	.align		4
        /*0008*/ 	.word	0x00000000
	.align		4
        /*000c*/ 	.word	0xfffffffe
	.align		4
        /*0010*/ 	.word	0x00000000
	.align		4
        /*0014*/ 	.word	0xfffffffd
	.align		4
        /*0018*/ 	.word	0x00000000
	.align		4
        /*001c*/ 	.word	0xfffffffc


//--------------------- .text._Z20addBlockSumsToOutputPjS_ji --------------------------
	.section	.text._Z20addBlockSumsToOutputPjS_ji,"ax",@progbits
	.align	128
        .global         _Z20addBlockSumsToOutputPjS_ji
        .type           _Z20addBlockSumsToOutputPjS_ji,@function
        .size           _Z20addBlockSumsToOutputPjS_ji,(.L_x_11 - _Z20addBlockSumsToOutputPjS_ji)
        .other          _Z20addBlockSumsToOutputPjS_ji,@"STO_CUDA_ENTRY STV_DEFAULT"
_Z20addBlockSumsToOutputPjS_ji:
.text._Z20addBlockSumsToOutputPjS_ji:
[----:B------:R-:W-:Y:S01]  /*0000*/  LDC R1, c[0x0][0x37c] ;  /* 0x0000df00ff017b82 */ /* 0x000fe20000000800 */
[----:B------:R-:W0:Y:S01]  /*0010*/  S2R R9, SR_CTAID.X ;  /* 0x0000000000097919 */ /* 0x000e220000002500 */
[----:B------:R-:W0:Y:S01]  /*0020*/  LDCU UR4, c[0x0][0x360] ;  /* 0x00006c00ff0477ac */ /* 0x000e220008000800 */
[----:B------:R-:W0:Y:S01]  /*0030*/  S2R R0, SR_TID.X ;  /* 0x0000000000007919 */ /* 0x000e220000002100 */
[----:B------:R-:W1:Y:S01]  /*0040*/  LDCU UR5, c[0x0][0x390] ;  /* 0x00007200ff0577ac */ /* 0x000e620008000800 */
[----:B0-----:R-:W-:-:S05]  /*0050*/  IMAD R7, R9, UR4, R0 ;  /* 0x0000000409077c24 */ /* 0x001fca000f8e0200 */
[----:B-1----:R-:W-:-:S04]  /*0060*/  ISETP.GE.U32.AND P0, PT, R7, UR5, PT ;  /* 0x0000000507007c0c */ /* 0x002fc8000bf06070 */
[----:B------:R-:W-:-:S13]  /*0070*/  ISETP.EQ.OR P0, PT, R9, RZ, P0 ;  /* 0x000000ff0900720c */ /* 0x000fda0000702670 */
[----:B------:R-:W-:Y:S05]  /*0080*/  @P0 EXIT ;  /* 0x000000000000094d */ /* 0x000fea0003800000 */
[----:B------:R-:W0:Y:S01]  /*0090*/  LDC.64 R2, c[0x0][0x388] ;  /* 0x0000e200ff027b82 */ /* 0x000e220000000a00 */
[----:B------:R-:W1:Y:S01]  /*00a0*/  LDCU.64 UR4, c[0x0][0x358] ;  /* 0x00006b00ff0477ac */ /* 0x000e620008000a00 */
[----:B------:R-:W-:-:S06]  /*00b0*/  IADD3 R9, PT, PT, R9, -0x1, RZ ;  /* 0xffffffff09097810 */ /* 0x000fcc0007ffe0ff */
[----:B------:R-:W2:Y:S01]  /*00c0*/  LDC.64 R4, c[0x0][0x380] ;  /* 0x0000e000ff047b82 */ /* 0x000ea20000000a00 */
[----:B0-----:R-:W-:-:S06]  /*00d0*/  IMAD.WIDE.U32 R2, R9, 0x4, R2 ;  /* 0x0000000409027825 */ /* 0x001fcc00078e0002 */
[----:B-1----:R-:W3:Y:S01]  /*00e0*/  LDG.E R2, desc[UR4][R2.64] ;  /* 0x0000000402027981 */ /* 0x002ee2000c1e1900 */
[----:B--2---:R-:W-:-:S05]  /*00f0*/  IMAD.WIDE R4, R7, 0x4, R4 ;  /* 0x0000000407047825 */ /* 0x004fca00078e0204 */
[----:B------:R-:W3:Y:S02]  /*0100*/  LDG.E R7, desc[UR4][R4.64] ;  /* 0x0000000404077981 */ /* 0x000ee4000c1e1900 */
[----:B---3--:R-:W-:-:S05]  /*0110*/  IADD3 R7, PT, PT, R2, R7, RZ ;  /* 0x0000000702077210 */ /* 0x008fca0007ffe0ff */
[----:B------:R-:W-:Y:S01]  /*0120*/  STG.E desc[UR4][R4.64], R7 ;  /* 0x0000000704007986 */ /* 0x000fe2000c101904 */
[----:B------:R-:W-:Y:S05]  /*0130*/  EXIT ;  /* 0x000000000000794d */ /* 0x000fea0003800000 */
.L_x_0:
[----:B------:R-:W-:-:S00]  /*0140*/  BRA `(.L_x_0) ;  /* 0xfffffffc00fc7947 */ /* 0x000fc0000383ffff */
[----:B------:R-:W-:-:S00]  /*0150*/  NOP ;  /* 0x0000000000007918 */ /* 0x000fc00000000000 */
        /* <DEDUP_REMOVED lines=10> */
.L_x_11:


//--------------------- .text._Z13scanBlockSumsPji --------------------------
	.section	.text._Z13scanBlockSumsPji,"ax",@progbits
	.align	128
        .global         _Z13scanBlockSumsPji
        .type           _Z13scanBlockSumsPji,@function
        .size           _Z13scanBlockSumsPji,(.L_x_12 - _Z13scanBlockSumsPji)
        .other          _Z13scanBlockSumsPji,@"STO_CUDA_ENTRY STV_DEFAULT"
_Z13scanBlockSumsPji:
.text._Z13scanBlockSumsPji:
[----:B------:R-:W-:Y:S01]  /*0000*/  LDC R1, c[0x0][0x37c] ;  /* 0x0000df00ff017b82 */ /* 0x000fe20000000800 */
[----:B------:R-:W0:Y:S01]  /*0010*/  S2R R11, SR_TID.X ;  /* 0x00000000000b7919 */ /* 0x000e220000002100 */
[----:B------:R-:W0:Y:S06]  /*0020*/  LDCU UR6, c[0x0][0x388] ;  /* 0x00007100ff0677ac */ /* 0x000e2c0008000800 */
[----:B------:R-:W1:Y:S01]  /*0030*/  LDC.64 R2, c[0x0][0x380] ;  /* 0x0000e000ff027b82 */ /* 0x000e620000000a00 */
[----:B------:R-:W2:Y:S01]  /*0040*/  LDCU.64 UR8, c[0x0][0x358] ;  /* 0x00006b00ff0877ac */ /* 0x000ea20008000a00 */
[C---:B0-----:R-:W-:Y:S01]  /*0050*/  ISETP.GE.AND P0, PT, R11.reuse, UR6, PT ;  /* 0x000000060b007c0c */ /* 0x041fe2000bf06270 */
[----:B-1----:R-:W-:-:S12]  /*0060*/  IMAD.WIDE.U32 R2, R11, 0x4, R2 ;  /* 0x000000040b027825 */ /* 0x002fd800078e0002 */
[----:B--2---:R-:W2:Y:S01]  /*0070*/  @!P0 LDG.E R5, desc[UR8][R2.64] ;  /* 0x0000000802058981 */ /* 0x004ea2000c1e1900 */
[----:B------:R-:W0:Y:S01]  /*0080*/  S2UR UR5, SR_CgaCtaId ;  /* 0x00000000000579c3 */ /* 0x000e220000008800 */
[----:B------:R-:W-:Y:S01]  /*0090*/  UMOV UR4, 0x400 ;  /* 0x0000040000047882 */ /* 0x000fe20000000000 */
[----:B------:R-:W-:Y:S02]  /*00a0*/  UISETP.GE.U32.AND UP0, UPT, UR6, 0x2, UPT ;  /* 0x000000020600788c */ /* 0x000fe4000bf06070 */
[----:B0-----:R-:W-:-:S06]  /*00b0*/  ULEA UR4, UR5, UR4, 0x18 ;  /* 0x0000000405047291 */ /* 0x001fcc000f8ec0ff */
[----:B------:R-:W-:-:S05]  /*00c0*/  LEA R0, R11, UR4, 0x2 ;  /* 0x000000040b007c11 */ /* 0x000fca000f8e10ff */
[----:B--2---:R0:W-:Y:S04]  /*00d0*/  @!P0 STS [R0], R5 ;  /* 0x0000000500008388 */ /* 0x0041e80000000800 */
[----:B------:R0:W-:Y:S01]  /*00e0*/  @P0 STS [R0], RZ ;  /* 0x000000ff00000388 */ /* 0x0001e20000000800 */
[----:B------:R-:W-:Y:S06]  /*00f0*/  BAR.SYNC.DEFER_BLOCKING 0x0 ;  /* 0x0000000000007b1d */ /* 0x000fec0000010000 */
[----:B------:R-:W-:Y:S05]  /*0100*/  BRA.U !UP0, `(.L_x_1) ;  /* 0x0000000108487547 */ /* 0x000fea000b800000 */
[----:B------:R-:W-:Y:S01]  /*0110*/  LEA R4, R11, 0x2, 0x1 ;  /* 0x000000020b047811 */ /* 0x000fe200078e08ff */
[----:B0-----:R-:W-:Y:S01]  /*0120*/  IMAD.MOV.U32 R5, RZ, RZ, 0x1 ;  /* 0x00000001ff057424 */ /* 0x001fe200078e00ff */
[----:B------:R-:W0:Y:S01]  /*0130*/  LDCU UR6, c[0x0][0x388] ;  /* 0x00007100ff0677ac */ /* 0x000e220008000800 */
[----:B------:R-:W-:-:S05]  /*0140*/  NOP ;  /* 0x0000000000007918 */ /* 0x000fca0000000000 */
.L_x_2:
[----:B------:R-:W-:-:S04]  /*0150*/  IMAD R6, R4, R5, RZ ;  /* 0x0000000504067224 */ /* 0x000fc800078e02ff */
[----:B------:R-:W-:-:S05]  /*0160*/  VIADD R7, R6, 0xffffffff ;  /* 0xffffffff06077836 */ /* 0x000fca0000000000 */
[----:B0-----:R-:W-:-:S13]  /*0170*/  ISETP.GE.AND P0, PT, R7, UR6, PT ;  /* 0x0000000607007c0c */ /* 0x001fda000bf06270 */
[----:B------:R-:W-:-:S05]  /*0180*/  @!P0 IMAD.IADD R6, R6, 0x1, -R5 ;  /* 0x0000000106068824 */ /* 0x000fca00078e0a05 */
[----:B------:R-:W-:-:S05]  /*0190*/  @!P0 LEA R6, R6, UR4, 0x2 ;  /* 0x0000000406068c11 */ /* 0x000fca000f8e10ff */
[C---:B------:R-:W-:Y:S02]  /*01a0*/  @!P0 IMAD R7, R5.reuse, 0x4, R6 ;  /* 0x0000000405078824 */ /* 0x040fe400078e0206 */
[----:B------:R-:W-:Y:S01]  /*01b0*/  @!P0 LDS R6, [R6+-0x4] ;  /* 0xfffffc0006068984 */ /* 0x000fe20000000800 */
[----:B------:R-:W-:-:S03]  /*01c0*/  IMAD.SHL.U32 R5, R5, 0x2, RZ ;  /* 0x0000000205057824 */ /* 0x000fc600078e00ff */
[----:B------:R-:W0:Y:S02]  /*01d0*/  @!P0 LDS R9, [R7+-0x4] ;  /* 0xfffffc0007098984 */ /* 0x000e240000000800 */
[----:B0-----:R-:W-:-:S05]  /*01e0*/  @!P0 IMAD.IADD R8, R6, 0x1, R9 ;  /* 0x0000000106088824 */ /* 0x001fca00078e0209 */
[----:B------:R1:W-:Y:S01]  /*01f0*/  @!P0 STS [R7+-0x4], R8 ;  /* 0xfffffc0807008388 */ /* 0x0003e20000000800 */
[----:B------:R-:W-:Y:S01]  /*0200*/  BAR.SYNC.DEFER_BLOCKING 0x0 ;  /* 0x0000000000007b1d */ /* 0x000fe20000010000 */
[----:B------:R-:W-:-:S13]  /*0210*/  ISETP.GE.U32.AND P0, PT, R5, UR6, PT ;  /* 0x0000000605007c0c */ /* 0x000fda000bf06070 */
[----:B-1----:R-:W-:Y:S05]  /*0220*/  @!P0 BRA `(.L_x_2) ;  /* 0xfffffffc00c88947 */ /* 0x002fea000383ffff */
.L_x_1:
[----:B------:R-:W-:-:S04]  /*0230*/  UIADD3 UR7, UPT, UPT, UR6, -0x1, URZ ;  /* 0xffffffff06077890 */ /* 0x000fc8000fffe0ff */
[----:B------:R-:W-:Y:S02]  /*0240*/  UFLO.U32 UR5, UR7 ;  /* 0x00000007000572bd */ /* 0x000fe400080e0000 */
[----:B------:R-:W-:Y:S01]  /*0250*/  ISETP.NE.AND P0, PT, R11, UR7, PT ;  /* 0x000000070b007c0c */ /* 0x000fe2000bf05270 */
[----:B------:R-:W-:Y:S01]  /*0260*/  UMOV UR7, 0x80000000 ;  /* 0x8000000000077882 */ /* 0x000fe20000000000 */
[----:B------:R-:W-:-:S04]  /*0270*/  UIADD3 UR5, UPT, UPT, -UR5, 0x1f, URZ ;  /* 0x0000001f05057890 */ /* 0x000fc8000fffe1ff */
[----:B------:R-:W-:-:S04]  /*0280*/  USHF.R.U32.HI UR5, URZ, UR5, UR7 ;  /* 0x00000005ff057299 */ /* 0x000fc80008011607 */
[----:B------:R-:W-:-:S03]  /*0290*/  UISETP.GE.AND UP0, UPT, UR5, 0x1, UPT ;  /* 0x000000010500788c */ /* 0x000fc6000bf06270 */
[----:B------:R1:W-:Y:S01]  /*02a0*/  @!P0 STS [R0], RZ ;  /* 0x000000ff00008388 */ /* 0x0003e20000000800 */
[----:B------:R-:W-:Y:S06]  /*02b0*/  BAR.SYNC.DEFER_BLOCKING 0x0 ;  /* 0x0000000000007b1d */ /* 0x000fec0000010000 */
[----:B------:R-:W-:Y:S05]  /*02c0*/  BRA.U !UP0, `(.L_x_3) ;  /* 0x0000000108447547 */ /* 0x000fea000b800000 */
[----:B------:R-:W-:Y:S01]  /*02d0*/  IMAD.U32 R4, RZ, RZ, UR5 ;  /* 0x00000005ff047e24 */ /* 0x000fe2000f8e00ff */
[----:B------:R-:W-:Y:S01]  /*02e0*/  LEA R9, R11, 0x2, 0x1 ;  /* 0x000000020b097811 */ /* 0x000fe200078e08ff */
[----:B------:R-:W2:Y:S01]  /*02f0*/  LDCU UR6, c[0x0][0x388] ;  /* 0x00007100ff0677ac */ /* 0x000ea20008000800 */
[----:B------:R-:W-:-:S05]  /*0300*/  NOP ;  /* 0x0000000000007918 */ /* 0x000fca0000000000 */
.L_x_4:
[----:B0-----:R-:W-:-:S05]  /*0310*/  IMAD R5, R9, R4, RZ ;  /* 0x0000000409057224 */ /* 0x001fca00078e02ff */
[----:B------:R-:W-:-:S04]  /*0320*/  IADD3 R6, PT, PT, R5, -0x1, R4 ;  /* 0xffffffff05067810 */ /* 0x000fc80007ffe004 */
[----:B--2---:R-:W-:-:S13]  /*0330*/  ISETP.GE.AND P0, PT, R6, UR6, PT ;  /* 0x0000000606007c0c */ /* 0x004fda000bf06270 */
[----:B------:R-:W-:-:S05]  /*0340*/  @!P0 LEA R5, R5, UR4, 0x2 ;  /* 0x0000000405058c11 */ /* 0x000fca000f8e10ff */
[----:B------:R-:W-:Y:S02]  /*0350*/  @!P0 IMAD R6, R4, 0x4, R5 ;  /* 0x0000000404068824 */ /* 0x000fe400078e0205 */
[----:B------:R-:W-:Y:S04]  /*0360*/  @!P0 LDS R5, [R5+-0x4] ;  /* 0xfffffc0005058984 */ /* 0x000fe80000000800 */
[----:B------:R-:W0:Y:S02]  /*0370*/  @!P0 LDS R8, [R6+-0x4] ;  /* 0xfffffc0006088984 */ /* 0x000e240000000800 */
[----:B0-----:R-:W-:-:S05]  /*0380*/  @!P0 IMAD.IADD R7, R5, 0x1, R8 ;  /* 0x0000000105078824 */ /* 0x001fca00078e0208 */
[----:B------:R3:W-:Y:S01]  /*0390*/  @!P0 STS [R6+-0x4], R7 ;  /* 0xfffffc0706008388 */ /* 0x0007e20000000800 */
[----:B------:R-:W-:Y:S01]  /*03a0*/  BAR.SYNC.DEFER_BLOCKING 0x0 ;  /* 0x0000000000007b1d */ /* 0x000fe20000010000 */
[----:B------:R-:W-:Y:S02]  /*03b0*/  ISETP.GT.U32.AND P0, PT, R4, 0x1, PT ;  /* 0x000000010400780c */ /* 0x000fe40003f04070 */
[----:B------:R-:W-:-:S11]  /*03c0*/  SHF.R.U32.HI R4, RZ, 0x1, R4 ;  /* 0x00000001ff047819 */ /* 0x000fd60000011604 */
[----:B---3--:R-:W-:Y:S05]  /*03d0*/  @P0 BRA `(.L_x_4) ;  /* 0xfffffffc00cc0947 */ /* 0x008fea000383ffff */
.L_x_3:
[----:B------:R-:W-:Y:S01]  /*03e0*/  BAR.SYNC.DEFER_BLOCKING 0x0 ;  /* 0x0000000000007b1d */ /* 0x000fe20000010000 */
[----:B------:R-:W-:-:S13]  /*03f0*/  ISETP.GE.AND P0, PT, R11, UR6, PT ;  /* 0x000000060b007c0c */ /* 0x000fda000bf06270 */
[----:B------:R-:W-:Y:S05]  /*0400*/  @P0 EXIT ;  /* 0x000000000000094d */ /* 0x000fea0003800000 */
[----:B0-----:R-:W0:Y:S04]  /*0410*/  LDS R5, [R0] ;  /* 0x0000000000057984 */ /* 0x001e280000000800 */
[----:B0-----:R-:W-:Y:S01]  /*0420*/  STG.E desc[UR8][R2.64], R5 ;  /* 0x0000000502007986 */ /* 0x001fe2000c101908 */
[----:B------:R-:W-:Y:S05]  /*0430*/  EXIT ;  /* 0x000000000000794d */ /* 0x000fea0003800000 */
.L_x_5:
        /* <DEDUP_REMOVED lines=12> */
.L_x_12:


//--------------------- .text._Z27workEfficient_inclusiveScanPjS_jS_ --------------------------
	.section	.text._Z27workEfficient_inclusiveScanPjS_jS_,"ax",@progbits
	.align	128
        .global         _Z27workEfficient_inclusiveScanPjS_jS_
        .type           _Z27workEfficient_inclusiveScanPjS_jS_,@function
        .size           _Z27workEfficient_inclusiveScanPjS_jS_,(.L_x_13 - _Z27workEfficient_inclusiveScanPjS_jS_)
        .other          _Z27workEfficient_inclusiveScanPjS_jS_,@"STO_CUDA_ENTRY STV_DEFAULT"
_Z27workEfficient_inclusiveScanPjS_jS_:
.text._Z27workEfficient_inclusiveScanPjS_jS_:
[----:B------:R-:W-:Y:S01]  /*0000*/  LDC R1, c[0x0][0x37c] ;  /* 0x0000df00ff017b82 */ /* 0x000fe20000000800 */
[----:B------:R-:W0:Y:S01]  /*0010*/  S2R R3, SR_TID.X ;  /* 0x0000000000037919 */ /* 0x000e220000002100 */
[----:B------:R-:W0:Y:S01]  /*0020*/  LDCU UR6, c[0x0][0x360] ;  /* 0x00006c00ff0677ac */ /* 0x000e220008000800 */
[----:B------:R-:W-:Y:S01]  /*0030*/  IMAD.MOV.U32 R5, RZ, RZ, RZ ;  /* 0x000000ffff057224 */ /* 0x000fe200078e00ff */
[----:B------:R-:W0:Y:S01]  /*0040*/  S2R R0, SR_CTAID.X ;  /* 0x0000000000007919 */ /* 0x000e220000002500 */
[----:B------:R-:W1:Y:S01]  /*0050*/  LDCU UR4, c[0x0][0x390] ;  /* 0x00007200ff0477ac */ /* 0x000e620008000800 */
[----:B------:R-:W2:Y:S01]  /*0060*/  LDCU.64 UR8, c[0x0][0x358] ;  /* 0x00006b00ff0877ac */ /* 0x000ea20008000a00 */
[----:B0-----:R-:W-:-:S05]  /*0070*/  IMAD R2, R0, UR6, R3 ;  /* 0x0000000600027c24 */ /* 0x001fca000f8e0203 */
[----:B-1----:R-:W-:-:S13]  /*0080*/  ISETP.GE.U32.AND P0, PT, R2, UR4, PT ;  /* 0x0000000402007c0c */ /* 0x002fda000bf06070 */
[----:B------:R-:W0:Y:S02]  /*0090*/  @!P0 LDC.64 R6, c[0x0][0x380] ;  /* 0x0000e000ff068b82 */ /* 0x000e240000000a00 */
[----:B0-----:R-:W-:-:S05]  /*00a0*/  @!P0 IMAD.WIDE R6, R2, 0x4, R6 ;  /* 0x0000000402068825 */ /* 0x001fca00078e0206 */
[----:B--2---:R-:W2:Y:S01]  /*00b0*/  @!P0 LDG.E R5, desc[UR8][R6.64] ;  /* 0x0000000806058981 */ /* 0x004ea2000c1e1900 */
[----:B------:R-:W0:Y:S01]  /*00c0*/  S2UR UR5, SR_CgaCtaId ;  /* 0x00000000000579c3 */ /* 0x000e220000008800 */
[----:B------:R-:W-:Y:S01]  /*00d0*/  UMOV UR4, 0x400 ;  /* 0x0000040000047882 */ /* 0x000fe20000000000 */
[----:B------:R-:W-:Y:S02]  /*00e0*/  UISETP.GE.U32.AND UP0, UPT, UR6, 0x2, UPT ;  /* 0x000000020600788c */ /* 0x000fe4000bf06070 */
[----:B0-----:R-:W-:-:S06]  /*00f0*/  ULEA UR4, UR5, UR4, 0x18 ;  /* 0x0000000405047291 */ /* 0x001fcc000f8ec0ff */
[----:B------:R-:W-:-:S05]  /*0100*/  LEA R4, R3, UR4, 0x2 ;  /* 0x0000000403047c11 */ /* 0x000fca000f8e10ff */
[----:B--2---:R0:W-:Y:S01]  /*0110*/  STS [R4], R5 ;  /* 0x0000000504007388 */ /* 0x0041e20000000800 */
[----:B------:R-:W-:Y:S06]  /*0120*/  BAR.SYNC.DEFER_BLOCKING 0x0 ;  /* 0x0000000000007b1d */ /* 0x000fec0000010000 */
[----:B------:R-:W-:Y:S05]  /*0130*/  BRA.U !UP0, `(.L_x_6) ;  /* 0x0000000108407547 */ /* 0x000fea000b800000 */
[----:B0-----:R-:W-:Y:S01]  /*0140*/  LEA R5, R3, 0x2, 0x1 ;  /* 0x0000000203057811 */ /* 0x001fe200078e08ff */
[----:B------:R-:W-:-:S07]  /*0150*/  IMAD.MOV.U32 R6, RZ, RZ, 0x1 ;  /* 0x00000001ff067424 */ /* 0x000fce00078e00ff */
.L_x_7:
[----:B------:R-:W-:-:S04]  /*0160*/  IMAD R7, R5, R6, RZ ;  /* 0x0000000605077224 */ /* 0x000fc800078e02ff */
[----:B------:R-:W-:-:S05]  /*0170*/  VIADD R8, R7, 0xffffffff ;  /* 0xffffffff07087836 */ /* 0x000fca0000000000 */
[----:B------:R-:W-:-:S13]  /*0180*/  ISETP.GE.U32.AND P0, PT, R8, UR6, PT ;  /* 0x0000000608007c0c */ /* 0x000fda000bf06070 */
[----:B------:R-:W-:-:S05]  /*0190*/  @!P0 IMAD.IADD R7, R7, 0x1, -R6 ;  /* 0x0000000107078824 */ /* 0x000fca00078e0a06 */
[----:B------:R-:W-:-:S05]  /*01a0*/  @!P0 LEA R7, R7, UR4, 0x2 ;  /* 0x0000000407078c11 */ /* 0x000fca000f8e10ff */
[C---:B------:R-:W-:Y:S02]  /*01b0*/  @!P0 IMAD R8, R6.reuse, 0x4, R7 ;  /* 0x0000000406088824 */ /* 0x040fe400078e0207 */
[----:B------:R-:W-:Y:S01]  /*01c0*/  @!P0 LDS R7, [R7+-0x4] ;  /* 0xfffffc0007078984 */ /* 0x000fe20000000800 */
[----:B------:R-:W-:-:S03]  /*01d0*/  IMAD.SHL.U32 R6, R6, 0x2, RZ ;  /* 0x0000000206067824 */ /* 0x000fc600078e00ff */
[----:B------:R-:W0:Y:S02]  /*01e0*/  @!P0 LDS R10, [R8+-0x4] ;  /* 0xfffffc00080a8984 */ /* 0x000e240000000800 */
[----:B0-----:R-:W-:-:S05]  /*01f0*/  @!P0 IADD3 R9, PT, PT, R7, R10, RZ ;  /* 0x0000000a07098210 */ /* 0x001fca0007ffe0ff */
[----:B------:R1:W-:Y:S01]  /*0200*/  @!P0 STS [R8+-0x4], R9 ;  /* 0xfffffc0908008388 */ /* 0x0003e20000000800 */
[----:B------:R-:W-:Y:S01]  /*0210*/  BAR.SYNC.DEFER_BLOCKING 0x0 ;  /* 0x0000000000007b1d */ /* 0x000fe20000010000 */
[----:B------:R-:W-:-:S13]  /*0220*/  ISETP.GE.U32.AND P0, PT, R6, UR6, PT ;  /* 0x0000000606007c0c */ /* 0x000fda000bf06070 */
[----:B-1----:R-:W-:Y:S05]  /*0230*/  @!P0 BRA `(.L_x_7) ;  /* 0xfffffffc00c88947 */ /* 0x002fea000383ffff */
.L_x_6:
[----:B------:R-:W-:-:S09]  /*0240*/  UISETP.GE.U32.AND UP0, UPT, UR6, 0x4, UPT ;  /* 0x000000040600788c */ /* 0x000fd2000bf06070 */
[----:B------:R-:W-:Y:S05]  /*0250*/  BRA.U !UP0, `(.L_x_8) ;  /* 0x0000000108407547 */ /* 0x000fea000b800000 */
[----:B------:R-:W-:Y:S01]  /*0260*/  USHF.R.U32.HI UR5, URZ, 0x2, UR6 ;  /* 0x00000002ff057899 */ /* 0x000fe20008011606 */
[----:B------:R-:W-:-:S05]  /*0270*/  LEA R10, R3, 0x2, 0x1 ;  /* 0x00000002030a7811 */ /* 0x000fca00078e08ff */
[----:B0-----:R-:W-:-:S07]  /*0280*/  IMAD.U32 R5, RZ, RZ, UR5 ;  /* 0x00000005ff057e24 */ /* 0x001fce000f8e00ff */
.L_x_9:
[----:B------:R-:W-:-:S05]  /*0290*/  IMAD R6, R10, R5, RZ ;  /* 0x000000050a067224 */ /* 0x000fca00078e02ff */
[----:B------:R-:W-:-:S04]  /*02a0*/  IADD3 R7, PT, PT, R6, -0x1, R5 ;  /* 0xffffffff06077810 */ /* 0x000fc80007ffe005 */
[----:B------:R-:W-:-:S13]  /*02b0*/  ISETP.GE.U32.AND P0, PT, R7, UR6, PT ;  /* 0x0000000607007c0c */ /* 0x000fda000bf06070 */
[----:B------:R-:W-:-:S04]  /*02c0*/  @!P0 LEA R6, R6, UR4, 0x2 ;  /* 0x0000000406068c11 */ /* 0x000fc8000f8e10ff */
[----:B------:R-:W-:Y:S02]  /*02d0*/  @!P0 LEA R7, R5, R6, 0x2 ;  /* 0x0000000605078211 */ /* 0x000fe400078e10ff */
[----:B------:R-:W-:Y:S04]  /*02e0*/  @!P0 LDS R6, [R6+-0x4] ;  /* 0xfffffc0006068984 */ /* 0x000fe80000000800 */
[----:B------:R-:W0:Y:S02]  /*02f0*/  @!P0 LDS R9, [R7+-0x4] ;  /* 0xfffffc0007098984 */ /* 0x000e240000000800 */
[----:B0-----:R-:W-:-:S05]  /*0300*/  @!P0 IMAD.IADD R8, R6, 0x1, R9 ;  /* 0x0000000106088824 */ /* 0x001fca00078e0209 */
[----:B------:R1:W-:Y:S01]  /*0310*/  @!P0 STS [R7+-0x4], R8 ;  /* 0xfffffc0807008388 */ /* 0x0003e20000000800 */
[----:B------:R-:W-:Y:S01]  /*0320*/  BAR.SYNC.DEFER_BLOCKING 0x0 ;  /* 0x0000000000007b1d */ /* 0x000fe20000010000 */
[----:B------:R-:W-:Y:S02]  /*0330*/  ISETP.GT.U32.AND P0, PT, R5, 0x1, PT ;  /* 0x000000010500780c */ /* 0x000fe40003f04070 */
[----:B------:R-:W-:-:S11]  /*0340*/  SHF.R.U32.HI R5, RZ, 0x1, R5 ;  /* 0x00000001ff057819 */ /* 0x000fd60000011605 */
[----:B-1----:R-:W-:Y:S05]  /*0350*/  @P0 BRA `(.L_x_9) ;  /* 0xfffffffc00cc0947 */ /* 0x002fea000383ffff */
.L_x_8:
[----:B------:R-:W1:Y:S02]  /*0360*/  LDCU UR4, c[0x0][0x390] ;  /* 0x00007200ff0477ac */ /* 0x000e640008000800 */
[----:B-1----:R-:W-:Y:S01]  /*0370*/  ISETP.GE.U32.AND P1, PT, R2, UR4, PT ;  /* 0x0000000402007c0c */ /* 0x002fe2000bf26070 */
[----:B------:R-:W-:-:S06]  /*0380*/  UIADD3 UR4, UPT, UPT, UR6, -0x1, URZ ;  /* 0xffffffff06047890 */ /* 0x000fcc000fffe0ff */
[----:B------:R-:W-:-:S06]  /*0390*/  ISETP.NE.AND P0, PT, R3, UR4, PT ;  /* 0x0000000403007c0c */ /* 0x000fcc000bf05270 */
[----:B0-----:R-:W0:Y:S01]  /*03a0*/  @!P1 LDS R5, [R4] ;  /* 0x0000000004059984 */ /* 0x001e220000000800 */
[----:B------:R-:W1:Y:S02]  /*03b0*/  @!P1 LDC.64 R6, c[0x0][0x388] ;  /* 0x0000e200ff069b82 */ /* 0x000e640000000a00 */
[----:B-1----:R-:W-:-:S05]  /*03c0*/  @!P1 IMAD.WIDE R2, R2, 0x4, R6 ;  /* 0x0000000402029825 */ /* 0x002fca00078e0206 */
[----:B0-----:R0:W-:Y:S01]  /*03d0*/  @!P1 STG.E desc[UR8][R2.64], R5 ;  /* 0x0000000502009986 */ /* 0x0011e2000c101908 */
[----:B------:R-:W-:Y:S05]  /*03e0*/  @P0 EXIT ;  /* 0x000000000000094d */ /* 0x000fea0003800000 */
[----:B0-----:R-:W0:Y:S01]  /*03f0*/  LDS R5, [R4] ;  /* 0x0000000004057984 */ /* 0x001e220000000800 */
[----:B------:R-:W1:Y:S02]  /*0400*/  LDC.64 R2, c[0x0][0x398] ;  /* 0x0000e600ff027b82 */ /* 0x000e640000000a00 */
[----:B-1----:R-:W-:-:S05]  /*0410*/  IMAD.WIDE.U32 R2, R0, 0x4, R2 ;  /* 0x0000000400027825 */ /* 0x002fca00078e0002 */
[----:B0-----:R-:W-:Y:S01]  /*0420*/  STG.E desc[UR8][R2.64], R5 ;  /* 0x0000000502007986 */ /* 0x001fe2000c101908 */
[----:B------:R-:W-:Y:S05]  /*0430*/  EXIT ;  /* 0x000000000000794d */ /* 0x000fea0003800000 */
.L_x_10:
        /* <DEDUP_REMOVED lines=12> */
.L_x_13:


//--------------------- .nv.shared._Z20addBlockSumsToOutputPjS_ji --------------------------
	.section	.nv.shared._Z20addBlockSumsToOutputPjS_ji,"aw",@nobits
	.sectionflags	@""
	.align	16
	.zero		1024


//--------------------- .nv.shared.reserved.0     --------------------------
	.section	.nv.shared.reserved.0,"aw",@nobits
	.weak		__nv_reservedSMEM_offset_0_alias
	.size		__nv_reservedSMEM_offset_0_alias, 0, 64
	.other		__nv_reservedSMEM_offset_0_alias,@"STO_CUDA_RESERVED_SHARED STV_DEFAULT"
__nv_reservedSMEM_offset_0_alias:
	.zero		0
	.zero		64


//--------------------- .nv.shared._Z13scanBlockSumsPji --------------------------
	.section	.nv.shared._Z13scanBlockSumsPji,"aw",@nobits
	.sectionflags	@""
	.align	16
	.zero		1024


//--------------------- .nv.shared._Z27workEfficient_inclusiveScanPjS_jS_ --------------------------
	.section	.nv.shared._Z27workEfficient_inclusiveScanPjS_jS_,"aw",@nobits
	.sectionflags	@""
	.align	16
.nv.shared._Z27workEfficient_inclusiveScanPjS_jS_:
	.zero		33792


//--------------------- .nv.constant0._Z20addBlockSumsToOutputPjS_ji --------------------------
	.section	.nv.constant0._Z20addBlockSumsToOutputPjS_ji,"a",@progbits
	.sectionflags	@""
	.align	4
.nv.constant0._Z20addBlockSumsToOutputPjS_ji:
	.zero		920


//--------------------- .nv.constant0._Z13scanBlockSumsPji --------------------------
	.section	.nv.constant0._Z13scanBlockSumsPji,"a",@progbits
	.sectionflags	@""
	.align	4
.nv.constant0._Z13scanBlockSumsPji:
	.zero		908


//--------------------- .nv.constant0._Z27workEfficient_inclusiveScanPjS_jS_ --------------------------
	.section	.nv.constant0._Z27workEfficient_inclusiveScanPjS_jS_,"a",@progbits
	.sectionflags	@""
	.align	4
.nv.constant0._Z27workEfficient_inclusiveScanPjS_jS_:
	.zero		928


//--------------------- SYMBOLS --------------------------

	.type		.nv.reservedSmem.offset0,@object
	.size		.nv.reservedSmem.offset0,0x4
	.type		.nv.reservedSmem.cap,@object
	.size		.nv.reservedSmem.cap,0x4
